	.headerflags	@"EF_CUDA_TEXMODE_UNIFIED EF_CUDA_64BIT_ADDRESS EF_CUDA_ACCELERATORS EF_CUDA_SM90 EF_CUDA_VIRTUAL_SM(EF_CUDA_SM90)"
	.elftype	@"ET_EXEC"


//--------------------- .nv.info                  --------------------------
	.section	.nv.info,"",@"SHT_CUDA_INFO"
	.align	4


	//----- nvinfo : EIATTR_REGCOUNT
	.align		4
        /*0000*/ 	.byte	0x04, 0x2f
        /*0002*/ 	.short	(.L_1 - .L_0)
	.align		4
.L_0:
        /*0004*/ 	.word	index@(triton_poi_fused_convolution_max_pool2d_with_indices_relu_9)
        /*0008*/ 	.word	0x00000020


	//----- nvinfo : EIATTR_MIN_STACK_SIZE
	.align		4
.L_1:
        /*000c*/ 	.byte	0x04, 0x12
        /*000e*/ 	.short	(.L_3 - .L_2)
	.align		4
.L_2:
        /*0010*/ 	.word	index@(triton_poi_fused_convolution_max_pool2d_with_indices_relu_9)
        /*0014*/ 	.word	0x00000000


	//----- nvinfo : EIATTR_FRAME_SIZE
	.align		4
.L_3:
        /*0018*/ 	.byte	0x04, 0x11
        /*001a*/ 	.short	(.L_5 - .L_4)
	.align		4
.L_4:
        /*001c*/ 	.word	index@(triton_poi_fused_convolution_max_pool2d_with_indices_relu_9)
        /*0020*/ 	.word	0x00000000


	//----- nvinfo : EIATTR_MIN_STACK_SIZE
	.align		4
.L_5:
        /*0024*/ 	.byte	0x04, 0x12
        /*0026*/ 	.short	(.L_7 - .L_6)
	.align		4
.L_6:
        /*0028*/ 	.word	index@(triton_poi_fused_convolution_max_pool2d_with_indices_relu_9)
        /*002c*/ 	.word	0x00000000
.L_7:


//--------------------- .nv.info.triton_poi_fused_convolution_max_pool2d_with_indices_relu_9 --------------------------
	.section	.nv.info.triton_poi_fused_convolution_max_pool2d_with_indices_relu_9,"",@"SHT_CUDA_INFO"
	.sectionflags	@""
	.align	4


	//----- nvinfo : EIATTR_CUDA_API_VERSION
	.align		4
        /*0000*/ 	.byte	0x04, 0x37
        /*0002*/ 	.short	(.L_9 - .L_8)
.L_8:
        /*0004*/ 	.word	0x0000007c


	//----- nvinfo : EIATTR_KPARAM_INFO
	.align		4
.L_9:
        /*0008*/ 	.byte	0x04, 0x17
        /*000a*/ 	.short	(.L_11 - .L_10)
.L_10:
        /*000c*/ 	.word	0x00000000
        /*0010*/ 	.short	0x0004
        /*0012*/ 	.short	0x001c
        /*0014*/ 	.byte	0x00, 0xf0, 0x11, 0x00


	//----- nvinfo : EIATTR_KPARAM_INFO
	.align		4
.L_11:
        /*0018*/ 	.byte	0x04, 0x17
        /*001a*/ 	.short	(.L_13 - .L_12)
.L_12:
        /*001c*/ 	.word	0x00000000
        /*0020*/ 	.short	0x0003
        /*0022*/ 	.short	0x0018
        /*0024*/ 	.byte	0x00, 0xf0, 0x11, 0x00


	//----- nvinfo : EIATTR_KPARAM_INFO
	.align		4
.L_13:
        /*0028*/ 	.byte	0x04, 0x17
        /*002a*/ 	.short	(.L_15 - .L_14)
.L_14:
        /*002c*/ 	.word	0x00000000
        /*0030*/ 	.short	0x0002
        /*0032*/ 	.short	0x0010
        /*0034*/ 	.byte	0x00, 0xf4, 0x21, 0x00


	//----- nvinfo : EIATTR_KPARAM_INFO
	.align		4
.L_15:
        /*0038*/ 	.byte	0x04, 0x17
        /*003a*/ 	.short	(.L_17 - .L_16)
.L_16:
        /*003c*/ 	.word	0x00000000
        /*0040*/ 	.short	0x0001
        /*0042*/ 	.short	0x0008
        /*0044*/ 	.byte	0x00, 0xf4, 0x21, 0x00


	//----- nvinfo : EIATTR_KPARAM_INFO
	.align		4
.L_17:
        /*0048*/ 	.byte	0x04, 0x17
        /*004a*/ 	.short	(.L_19 - .L_18)
.L_18:
        /*004c*/ 	.word	0x00000000
        /*0050*/ 	.short	0x0000
        /*0052*/ 	.short	0x0000
        /*0054*/ 	.byte	0x00, 0xf4, 0x21, 0x00


	//----- nvinfo : EIATTR_SPARSE_MMA_MASK
	.align		4
.L_19:
        /*0058*/ 	.byte	0x03, 0x50
        /*005a*/ 	.short	0x0000


	//----- nvinfo : EIATTR_MAXREG_COUNT
	.align		4
        /*005c*/ 	.byte	0x03, 0x1b
        /*005e*/ 	.short	0x00ff


	//----- nvinfo : EIATTR_EXIT_INSTR_OFFSETS
	.align		4
        /*0060*/ 	.byte	0x04, 0x1c
        /*0062*/ 	.short	(.L_21 - .L_20)


	//   ....[0]....
.L_20:
        /*0064*/ 	.word	0x00000bf0


	//   ....[1]....
        /*0068*/ 	.word	0x00000c70


	//----- nvinfo : EIATTR_REQNTID
	.align		4
.L_21:
        /*006c*/ 	.byte	0x04, 0x10
        /*006e*/ 	.short	(.L_23 - .L_22)
.L_22:
        /*0070*/ 	.word	0x00000100
        /*0074*/ 	.word	0x00000001
        /*0078*/ 	.word	0x00000001


	//----- nvinfo : EIATTR_CBANK_PARAM_SIZE
	.align		4
.L_23:
        /*007c*/ 	.byte	0x03, 0x19
        /*007e*/ 	.short	0x0020


	//----- nvinfo : EIATTR_PARAM_CBANK
	.align		4
        /*0080*/ 	.byte	0x04, 0x0a
        /*0082*/ 	.short	(.L_25 - .L_24)
	.align		4
.L_24:
        /*0084*/ 	.word	index@(.nv.constant0.triton_poi_fused_convolution_max_pool2d_with_indices_relu_9)
        /*0088*/ 	.short	0x0210
        /*008a*/ 	.short	0x0020


	//----- nvinfo : EIATTR_SW_WAR
	.align		4
.L_25:
        /*008c*/ 	.byte	0x04, 0x36
        /*008e*/ 	.short	(.L_27 - .L_26)
.L_26:
        /*0090*/ 	.word	0x00000008
.L_27:


//--------------------- .nv.callgraph             --------------------------
	.section	.nv.callgraph,"",@"SHT_CUDA_CALLGRAPH"
	.align	4
	.sectionentsize	8
	.align		4
        /*0000*/ 	.word	0x00000000
	.align		4
        /*0004*/ 	.word	0xffffffff
	.align		4
        /*0008*/ 	.word	0x00000000
	.align		4
        /*000c*/ 	.word	0xfffffffe
	.align		4
        /*0010*/ 	.word	0x00000000
	.align		4
        /*0014*/ 	.word	0xfffffffd
	.align		4
        /*0018*/ 	.word	0x00000000
	.align		4
        /*001c*/ 	.word	0xfffffffc


//--------------------- .text.triton_poi_fused_convolution_max_pool2d_with_indices_relu_9 --------------------------
	.section	.text.triton_poi_fused_convolution_max_pool2d_with_indices_relu_9,"ax",@progbits
	.sectionflags	@"SHF_BARRIERS=1"
	.align	128
        .global         triton_poi_fused_convolution_max_pool2d_with_indices_relu_9
        .type           triton_poi_fused_convolution_max_pool2d_with_indices_relu_9,@function
        .size           triton_poi_fused_convolution_max_pool2d_with_indices_relu_9,(.L_x_1 - triton_poi_fused_convolution_max_pool2d_with_indices_relu_9)
        .other          triton_poi_fused_convolution_max_pool2d_with_indices_relu_9,@"STO_CUDA_ENTRY STV_DEFAULT"
triton_poi_fused_convolution_max_pool2d_with_indices_relu_9:
.text.triton_poi_fused_convolution_max_pool2d_with_indices_relu_9:
[----:B------:R-:W0:Y:S01]  /*0000*/  LDC R1, c[0x0][0x28] ;  /* 0x00000a00ff017b82 */ /* 0x000e220000000800 */
[----:B------:R-:W1:Y:S07]  /*0010*/  S2R R24, SR_CTAID.Y ;  /* 0x0000000000187919 */ /* 0x000e6e0000002600 */
[----:B------:R-:W2:Y:S01]  /*0020*/  LDC.64 R28, c[0x0][0x210] ;  /* 0x00008400ff1c7b82 */ /* 0x000ea20000000a00 */
[----:B------:R-:W-:Y:S02]  /*0030*/  CS2R R8, SRZ ;  /* 0x0000000000087805 */ /* 0x000fe4000001ff00 */
[----:B------:R-:W-:Y:S01]  /*0040*/  CS2R R10, SRZ ;  /* 0x00000000000a7805 */ /* 0x000fe2000001ff00 */
[----:B------:R-:W3:Y:S01]  /*0050*/  S2R R0, SR_TID.X ;  /* 0x0000000000007919 */ /* 0x000ee20000002100 */
[----:B------:R-:W-:Y:S01]  /*0060*/  ULDC.64 UR6, c[0x0][0x208] ;  /* 0x0000820000067ab9 */ /* 0x000fe20000000a00 */
[----:B------:R-:W4:Y:S02]  /*0070*/  S2R R2, SR_CTAID.X ;  /* 0x0000000000027919 */ /* 0x000f240000002500 */
[----:B------:R-:W5:Y:S01]  /*0080*/  LDC.64 R26, c[0x0][0x218] ;  /* 0x00008600ff1a7b82 */ /* 0x000f620000000a00 */
[----:B-1----:R-:W-:-:S02]  /*0090*/  IMAD.SHL.U32 R24, R24, 0x10, RZ ;  /* 0x0000001018187824 */ /* 0x002fc400078e00ff */
[----:B---3--:R-:W-:Y:S01]  /*00a0*/  IMAD.SHL.U32 R3, R0, 0x4, RZ ;  /* 0x0000000400037824 */ /* 0x008fe200078e00ff */
[----:B------:R-:W-:-:S04]  /*00b0*/  SHF.R.U32.HI R25, RZ, 0x2, R0 ;  /* 0x00000002ff197819 */ /* 0x000fc80000011600 */
[----:B------:R-:W-:Y:S02]  /*00c0*/  LOP3.LUT R23, R24, 0xc, R3, 0xf8, !PT ;  /* 0x0000000c18177812 */ /* 0x000fe400078ef803 */
[----:B------:R-:W-:Y:S02]  /*00d0*/  SGXT.U32 R25, R25, 0x6 ;  /* 0x000000061919781a */ /* 0x000fe40000000000 */
[----:B------:R-:W-:Y:S02]  /*00e0*/  SHF.R.S32.HI R4, RZ, 0x1f, R23 ;  /* 0x0000001fff047819 */ /* 0x000fe40000011417 */
[----:B------:R-:W-:Y:S02]  /*00f0*/  ISETP.GE.AND P4, PT, R23, 0x200, PT ;  /* 0x000002001700780c */ /* 0x000fe40003f86270 */
[----:B------:R-:W-:Y:S02]  /*0100*/  LEA.HI R5, R4, R23, RZ, 0x7 ;  /* 0x0000001704057211 */ /* 0x000fe400078f38ff */
[----:B----4-:R-:W-:-:S02]  /*0110*/  PRMT R4, R25, 0x6540, R2 ;  /* 0x0000654019047816 */ /* 0x010fc40000000002 */
[C---:B------:R-:W-:Y:S01]  /*0120*/  LOP3.LUT R6, R5.reuse, 0xffffff80, RZ, 0xc0, !PT ;  /* 0xffffff8005067812 */ /* 0x040fe200078ec0ff */
[----:B------:R-:W-:Y:S01]  /*0130*/  IMAD.SHL.U32 R5, R5, 0x400, RZ ;  /* 0x0000040005057824 */ /* 0x000fe200078e00ff */
[C---:B------:R-:W-:Y:S02]  /*0140*/  LOP3.LUT R16, R4.reuse, 0x80, RZ, 0xfc, !PT ;  /* 0x0000008004107812 */ /* 0x040fe400078efcff */
[C---:B------:R-:W-:Y:S01]  /*0150*/  ISETP.LT.AND P0, PT, R4.reuse, 0x400, !P4 ;  /* 0x000004000400780c */ /* 0x040fe20006701270 */
[----:B------:R-:W-:Y:S01]  /*0160*/  IMAD.IADD R23, R23, 0x1, -R6 ;  /* 0x0000000117177824 */ /* 0x000fe200078e0a06 */
[----:B------:R-:W-:Y:S02]  /*0170*/  LOP3.LUT R6, R5, 0xfffe0000, RZ, 0xc0, !PT ;  /* 0xfffe000005067812 */ /* 0x000fe400078ec0ff */
[----:B------:R-:W-:Y:S02]  /*0180*/  LOP3.LUT R5, R4, 0x40, RZ, 0xfc, !PT ;  /* 0x0000004004057812 */ /* 0x000fe400078efcff */
[----:B------:R-:W-:Y:S01]  /*0190*/  ISETP.LT.AND P2, PT, R16, 0x400, !P4 ;  /* 0x000004001000780c */ /* 0x000fe20006741270 */
[----:B------:R-:W-:Y:S01]  /*01a0*/  IMAD.IADD R6, R23, 0x1, R6 ;  /* 0x0000000117067824 */ /* 0x000fe200078e0206 */
[----:B------:R-:W-:-:S02]  /*01b0*/  ISETP.LT.AND P1, PT, R5, 0x400, !P4 ;  /* 0x000004000500780c */ /* 0x000fc40006721270 */
[C---:B------:R-:W-:Y:S01]  /*01c0*/  LOP3.LUT R17, R4.reuse, 0xc0, RZ, 0xfc, !PT ;  /* 0x000000c004117812 */ /* 0x040fe200078efcff */
[--C-:B------:R-:W-:Y:S02]  /*01d0*/  IMAD R21, R5, 0x80, R6.reuse ;  /* 0x0000008005157824 */ /* 0x100fe400078e0206 */
[----:B------:R-:W-:Y:S01]  /*01e0*/  IMAD R19, R4, 0x80, R6 ;  /* 0x0000008004137824 */ /* 0x000fe200078e0206 */
[----:B------:R-:W-:Y:S01]  /*01f0*/  ISETP.LT.AND P3, PT, R17, 0x400, !P4 ;  /* 0x000004001100780c */ /* 0x000fe20006761270 */
[----:B--2---:R-:W-:Y:S01]  /*0200*/  IMAD.WIDE R20, R21, 0x4, R28 ;  /* 0x0000000415147825 */ /* 0x004fe200078e021c */
[----:B------:R-:W-:-:S03]  /*0210*/  CS2R R4, SRZ ;  /* 0x0000000000047805 */ /* 0x000fc6000001ff00 */
[--C-:B------:R-:W-:Y:S01]  /*0220*/  IMAD R16, R16, 0x80, R6.reuse ;  /* 0x0000008010107824 */ /* 0x100fe200078e0206 */
[----:B------:R-:W-:Y:S01]  /*0230*/  CS2R R12, SRZ ;  /* 0x00000000000c7805 */ /* 0x000fe2000001ff00 */
[----:B------:R-:W-:Y:S01]  /*0240*/  IMAD R17, R17, 0x80, R6 ;  /* 0x0000008011117824 */ /* 0x000fe200078e0206 */
[----:B------:R-:W-:Y:S01]  /*0250*/  CS2R R6, SRZ ;  /* 0x0000000000067805 */ /* 0x000fe2000001ff00 */
[----:B------:R1:W2:Y:S01]  /*0260*/  @P1 LDG.E.EL.128 R8, desc[UR6][R20.64] ;  /* 0x0000000614081981 */ /* 0x0002a2000c2e1d00 */
[----:B------:R-:W-:Y:S01]  /*0270*/  CS2R R14, SRZ ;  /* 0x00000000000e7805 */ /* 0x000fe2000001ff00 */
[----:B------:R-:W-:-:S04]  /*0280*/  IMAD.WIDE R18, R19, 0x4, R28 ;  /* 0x0000000413127825 */ /* 0x000fc800078e021c */
[----:B-----5:R-:W-:Y:S01]  /*0290*/  IMAD.WIDE R26, R23, 0x4, R26 ;  /* 0x00000004171a7825 */ /* 0x020fe200078e021a */
[----:B------:R3:W4:Y:S03]  /*02a0*/  @P0 LDG.E.EL.128 R4, desc[UR6][R18.64] ;  /* 0x0000000612040981 */ /* 0x000726000c2e1d00 */
[----:B-1----:R-:W-:Y:S01]  /*02b0*/  IMAD.WIDE R20, R16, 0x4, R28 ;  /* 0x0000000410147825 */ /* 0x002fe200078e021c */
[----:B------:R-:W-:-:S03]  /*02c0*/  CS2R R22, SRZ ;  /* 0x0000000000167805 */ /* 0x000fc6000001ff00 */
[----:B------:R-:W-:Y:S01]  /*02d0*/  IMAD.WIDE R28, R17, 0x4, R28 ;  /* 0x00000004111c7825 */ /* 0x000fe200078e021c */
[----:B------:R1:W5:Y:S01]  /*02e0*/  @P2 LDG.E.EL.128 R12, desc[UR6][R20.64] ;  /* 0x00000006140c2981 */ /* 0x000362000c2e1d00 */
[----:B------:R-:W-:Y:S02]  /*02f0*/  CS2R R16, SRZ ;  /* 0x0000000000107805 */ /* 0x000fe4000001ff00 */
[----:B---3--:R-:W-:-:S06]  /*0300*/  CS2R R18, SRZ ;  /* 0x0000000000127805 */ /* 0x008fcc000001ff00 */
[----:B------:R3:W2:Y:S01]  /*0310*/  @P3 LDG.E.EL.128 R16, desc[UR6][R28.64] ;  /* 0x000000061c103981 */ /* 0x0006a2000c2e1d00 */
[----:B-1----:R-:W-:-:S06]  /*0320*/  CS2R R20, SRZ ;  /* 0x0000000000147805 */ /* 0x002fcc000001ff00 */
[----:B------:R-:W2:Y:S01]  /*0330*/  @!P4 LDG.E.EL.128 R20, desc[UR6][R26.64] ;  /* 0x000000061a14c981 */ /* 0x000ea2000c2e1d00 */
[----:B------:R-:W1:Y:S01]  /*0340*/  S2UR UR5, SR_CgaCtaId ;  /* 0x00000000000579c3 */ /* 0x000e620000008800 */
[----:B---3--:R-:W-:Y:S01]  /*0350*/  IMAD.SHL.U32 R28, R0, 0x400, RZ ;  /* 0x00000400001c7824 */ /* 0x008fe200078e00ff */
[----:B------:R-:W-:-:S04]  /*0360*/  UMOV UR4, 0x400 ;  /* 0x0000040000047882 */ /* 0x000fc80000000000 */
[----:B------:R-:W-:-:S04]  /*0370*/  LOP3.LUT R28, R28, 0xc00, RZ, 0xc0, !PT ;  /* 0x00000c001c1c7812 */ /* 0x000fc800078ec0ff */
[----:B------:R-:W-:Y:S01]  /*0380*/  LOP3.LUT R25, R28, R25, RZ, 0xfc, !PT ;  /* 0x000000191c197212 */ /* 0x000fe200078efcff */
[----:B-1----:R-:W-:Y:S01]  /*0390*/  UPRMT UR4, UR5, 0x654, UR4 ;  /* 0x0000065405047896 */ /* 0x002fe20008000004 */
[----:B------:R-:W-:Y:S02]  /*03a0*/  SHF.R.U32.HI R0, RZ, 0x6, R0 ;  /* 0x00000006ff007819 */ /* 0x000fe40000011600 */
[C---:B--2---:R-:W-:Y:S01]  /*03b0*/  FSETP.GEU.AND P3, PT, R20.reuse, -R8, PT ;  /* 0x800000081400720b */ /* 0x044fe20003f6e000 */
[C---:B------:R-:W-:Y:S01]  /*03c0*/  FADD R8, R20.reuse, R8 ;  /* 0x0000000814087221 */ /* 0x040fe20000000000 */
[C---:B-----5:R-:W-:Y:S01]  /*03d0*/  FSETP.GEU.AND P4, PT, R20.reuse, -R12, PT ;  /* 0x8000000c1400720b */ /* 0x060fe20003f8e000 */
[C---:B------:R-:W-:Y:S01]  /*03e0*/  FADD R12, R20.reuse, R12 ;  /* 0x0000000c140c7221 */ /* 0x040fe20000000000 */
[C---:B------:R-:W-:Y:S01]  /*03f0*/  FSETP.GEU.AND P2, PT, R20.reuse, -R16, PT ;  /* 0x800000101400720b */ /* 0x040fe20003f4e000 */
[C---:B------:R-:W-:Y:S01]  /*0400*/  FADD R16, R20.reuse, R16 ;  /* 0x0000001014107221 */ /* 0x040fe20000000000 */
[C---:B----4-:R-:W-:Y:S01]  /*0410*/  FSETP.GEU.AND P1, PT, R20.reuse, -R4, PT ;  /* 0x800000041400720b */ /* 0x050fe20003f2e000 */
[----:B------:R-:W-:Y:S01]  /*0420*/  FADD R20, R20, R4 ;  /* 0x0000000414147221 */ /* 0x000fe20000000000 */
[----:B------:R-:W-:-:S04]  /*0430*/  LEA.HI R4, R28, UR4, RZ, 0x1a ;  /* 0x000000041c047c11 */ /* 0x000fc8000f8fd0ff */
[----:B------:R-:W-:Y:S01]  /*0440*/  FSEL R29, R20, RZ, P1 ;  /* 0x000000ff141d7208 */ /* 0x000fe20000800000 */
[----:B------:R-:W-:Y:S01]  /*0450*/  IMAD R4, R25, 0x4, R4 ;  /* 0x0000000419047824 */ /* 0x000fe200078e0204 */
[C---:B------:R-:W-:Y:S01]  /*0460*/  FSETP.GEU.AND P5, PT, R21.reuse, -R9, PT ;  /* 0x800000091500720b */ /* 0x040fe20003fae000 */
[C---:B------:R-:W-:Y:S01]  /*0470*/  FADD R9, R21.reuse, R9 ;  /* 0x0000000915097221 */ /* 0x040fe20000000000 */
[----:B------:R-:W-:Y:S02]  /*0480*/  FSEL R27, R8, RZ, P3 ;  /* 0x000000ff081b7208 */ /* 0x000fe40001800000 */
[C---:B------:R-:W-:Y:S01]  /*0490*/  FSETP.GEU.AND P6, PT, R21.reuse, -R5, PT ;  /* 0x800000051500720b */ /* 0x040fe20003fce000 */
[----:B------:R1:W-:Y:S01]  /*04a0*/  STS [R4], R29 ;  /* 0x0000001d04007388 */ /* 0x0003e20000000800 */
[C---:B------:R-:W-:Y:S01]  /*04b0*/  FSETP.GEU.AND P3, PT, R22.reuse, -R6, PT ;  /* 0x800000061600720b */ /* 0x040fe20003f6e000 */
[C---:B------:R-:W-:Y:S01]  /*04c0*/  FADD R5, R21.reuse, R5 ;  /* 0x0000000515057221 */ /* 0x040fe20000000000 */
[C---:B------:R-:W-:Y:S01]  /*04d0*/  FSETP.GEU.AND P0, PT, R21.reuse, -R13, PT ;  /* 0x8000000d1500720b */ /* 0x040fe20003f0e000 */
[----:B------:R-:W-:Y:S01]  /*04e0*/  FADD R6, R22, R6 ;  /* 0x0000000616067221 */ /* 0x000fe20000000000 */
[C---:B------:R-:W-:Y:S01]  /*04f0*/  FSETP.GEU.AND P1, PT, R21.reuse, -R17, PT ;  /* 0x800000111500720b */ /* 0x040fe20003f2e000 */
[C---:B------:R-:W-:Y:S01]  /*0500*/  FADD R13, R21.reuse, R13 ;  /* 0x0000000d150d7221 */ /* 0x040fe20000000000 */
[----:B------:R-:W-:Y:S01]  /*0510*/  FADD R17, R21, R17 ;  /* 0x0000001115117221 */ /* 0x000fe20000000000 */
[----:B------:R-:W-:-:S02]  /*0520*/  LOP3.LUT R20, R28, 0x100, RZ, 0xfc, !PT ;  /* 0x000001001c147812 */ /* 0x000fc400078efcff */
[----:B-1----:R-:W-:Y:S01]  /*0530*/  FSEL R29, R12, RZ, P4 ;  /* 0x000000ff0c1d7208 */ /* 0x002fe20002000000 */
[----:B------:R-:W-:Y:S01]  /*0540*/  FADD R12, R22, R10 ;  /* 0x0000000a160c7221 */ /* 0x000fe20000000000 */
[----:B------:R-:W-:Y:S02]  /*0550*/  LOP3.LUT R21, R28, 0x200, RZ, 0xfc, !PT ;  /* 0x000002001c157812 */ /* 0x000fe400078efcff */
[----:B------:R-:W-:Y:S02]  /*0560*/  FSETP.GEU.AND P4, PT, R22, -R10, PT ;  /* 0x8000000a1600720b */ /* 0x000fe40003f8e000 */
[----:B------:R-:W-:Y:S02]  /*0570*/  LOP3.LUT R28, R28, 0x300, RZ, 0xfc, !PT ;  /* 0x000003001c1c7812 */ /* 0x000fe400078efcff */
[----:B------:R-:W-:Y:S02]  /*0580*/  FSEL R8, R9, RZ, P5 ;  /* 0x000000ff09087208 */ /* 0x000fe40002800000 */
[----:B------:R-:W-:-:S02]  /*0590*/  LEA.HI R20, R20, UR4, RZ, 0x1a ;  /* 0x0000000414147c11 */ /* 0x000fc4000f8fd0ff */
[----:B------:R-:W-:Y:S02]  /*05a0*/  FSEL R10, R5, RZ, P6 ;  /* 0x000000ff050a7208 */ /* 0x000fe40003000000 */
[----:B------:R-:W-:Y:S02]  /*05b0*/  FSEL R9, R6, RZ, P3 ;  /* 0x000000ff06097208 */ /* 0x000fe40001800000 */
[----:B------:R-:W-:Y:S02]  /*05c0*/  LEA.HI R26, R21, UR4, RZ, 0x1a ;  /* 0x00000004151a7c11 */ /* 0x000fe4000f8fd0ff */
[----:B------:R-:W-:Y:S02]  /*05d0*/  FSEL R5, R12, RZ, P4 ;  /* 0x000000ff0c057208 */ /* 0x000fe40002000000 */
[C---:B------:R-:W-:Y:S01]  /*05e0*/  FSETP.GEU.AND P3, PT, R23.reuse, -R7, PT ;  /* 0x800000071700720b */ /* 0x040fe20003f6e000 */
[----:B------:R-:W-:Y:S01]  /*05f0*/  FADD R7, R23, R7 ;  /* 0x0000000717077221 */ /* 0x000fe20000000000 */
[----:B------:R-:W-:-:S02]  /*0600*/  LEA.HI R28, R28, UR4, RZ, 0x1a ;  /* 0x000000041c1c7c11 */ /* 0x000fc4000f8fd0ff */
[C---:B------:R-:W-:Y:S01]  /*0610*/  FSETP.GEU.AND P4, PT, R23.reuse, -R11, PT ;  /* 0x8000000b1700720b */ /* 0x040fe20003f8e000 */
[----:B------:R-:W-:Y:S01]  /*0620*/  FADD R11, R23, R11 ;  /* 0x0000000b170b7221 */ /* 0x000fe20000000000 */
[----:B------:R-:W-:Y:S01]  /*0630*/  IMAD R21, R25, 0x4, R20 ;  /* 0x0000000419157824 */ /* 0x000fe200078e0214 */
[----:B------:R-:W-:Y:S01]  /*0640*/  FSEL R6, R7, RZ, P3 ;  /* 0x000000ff07067208 */ /* 0x000fe20001800000 */
[C---:B------:R-:W-:Y:S01]  /*0650*/  IMAD R20, R25.reuse, 0x4, R26 ;  /* 0x0000000419147824 */ /* 0x040fe200078e021a */
[C---:B------:R-:W-:Y:S01]  /*0660*/  FSETP.GEU.AND P5, PT, R22.reuse, -R14, PT ;  /* 0x8000000e1600720b */ /* 0x040fe20003fae000 */
[----:B------:R-:W-:Y:S01]  /*0670*/  IMAD R25, R25, 0x4, R28 ;  /* 0x0000000419197824 */ /* 0x000fe200078e021c */
[----:B------:R-:W-:Y:S01]  /*0680*/  FSEL R12, R11, RZ, P4 ;  /* 0x000000ff0b0c7208 */ /* 0x000fe20002000000 */
[C---:B------:R-:W-:Y:S01]  /*0690*/  FADD R14, R22.reuse, R14 ;  /* 0x0000000e160e7221 */ /* 0x040fe20000000000 */
[C---:B------:R-:W-:Y:S01]  /*06a0*/  FSETP.GEU.AND P4, PT, R23.reuse, -R15, PT ;  /* 0x8000000f1700720b */ /* 0x040fe20003f8e000 */
[----:B------:R-:W-:Y:S01]  /*06b0*/  FADD R15, R23, R15 ;  /* 0x0000000f170f7221 */ /* 0x000fe20000000000 */
[----:B------:R-:W-:Y:S01]  /*06c0*/  STS [R21+0x400], R10 ;  /* 0x0004000a15007388 */ /* 0x000fe20000000800 */
[C---:B------:R-:W-:Y:S01]  /*06d0*/  FSETP.GEU.AND P6, PT, R22.reuse, -R18, PT ;  /* 0x800000121600720b */ /* 0x040fe20003fce000 */
[----:B------:R-:W-:-:S02]  /*06e0*/  FADD R22, R22, R18 ;  /* 0x0000001216167221 */ /* 0x000fc40000000000 */
[----:B------:R-:W-:Y:S01]  /*06f0*/  STS [R20+0x800], R9 ;  /* 0x0008000914007388 */ /* 0x000fe20000000800 */
[C---:B------:R-:W-:Y:S01]  /*0700*/  FSETP.GEU.AND P3, PT, R23.reuse, -R19, PT ;  /* 0x800000131700720b */ /* 0x040fe20003f6e000 */
[----:B------:R-:W-:Y:S01]  /*0710*/  FADD R19, R23, R19 ;  /* 0x0000001317137221 */ /* 0x000fe20000000000 */
[----:B------:R-:W-:Y:S01]  /*0720*/  FSEL R26, R13, RZ, P0 ;  /* 0x000000ff0d1a7208 */ /* 0x000fe20000000000 */
[----:B------:R1:W-:Y:S01]  /*0730*/  STS [R25+0xc00], R6 ;  /* 0x000c000619007388 */ /* 0x0003e20000000800 */
[----:B------:R-:W-:-:S03]  /*0740*/  FSEL R7, R14, RZ, P5 ;  /* 0x000000ff0e077208 */ /* 0x000fc60002800000 */
[----:B------:R-:W-:Y:S01]  /*0750*/  STS [R4+0x100], R27 ;  /* 0x0001001b04007388 */ /* 0x000fe20000000800 */
[----:B------:R-:W-:-:S03]  /*0760*/  FSEL R14, R15, RZ, P4 ;  /* 0x000000ff0f0e7208 */ /* 0x000fc60002000000 */
[----:B------:R2:W-:Y:S01]  /*0770*/  STS [R21+0x500], R8 ;  /* 0x0005000815007388 */ /* 0x0005e20000000800 */
[----:B------:R-:W-:-:S03]  /*0780*/  FSEL R11, R16, RZ, P2 ;  /* 0x000000ff100b7208 */ /* 0x000fc60001000000 */
[----:B------:R3:W-:Y:S01]  /*0790*/  STS [R20+0x900], R5 ;  /* 0x0009000514007388 */ /* 0x0007e20000000800 */
[----:B-1----:R-:W-:Y:S02]  /*07a0*/  FSEL R6, R17, RZ, P1 ;  /* 0x000000ff11067208 */ /* 0x002fe40000800000 */
[----:B------:R-:W-:Y:S01]  /*07b0*/  LOP3.LUT R18, R3, 0x3fc, RZ, 0xc0, !PT ;  /* 0x000003fc03127812 */ /* 0x000fe200078ec0ff */
[----:B------:R1:W-:Y:S01]  /*07c0*/  STS [R25+0xd00], R12 ;  /* 0x000d000c19007388 */ /* 0x0003e20000000800 */
[----:B------:R-:W4:Y:S01]  /*07d0*/  LDC.64 R16, c[0x0][0x220] ;  /* 0x00008800ff107b82 */ /* 0x000f220000000a00 */
[----:B--2---:R-:W-:Y:S02]  /*07e0*/  FSEL R8, R19, RZ, P3 ;  /* 0x000000ff13087208 */ /* 0x004fe40001800000 */
[----:B------:R-:W-:Y:S01]  /*07f0*/  STS [R4+0x200], R29 ;  /* 0x0002001d04007388 */ /* 0x000fe20000000800 */
[----:B---3--:R-:W-:-:S03]  /*0800*/  FSEL R5, R22, RZ, P6 ;  /* 0x000000ff16057208 */ /* 0x008fc60003000000 */
[----:B------:R-:W-:Y:S04]  /*0810*/  STS [R21+0x600], R26 ;  /* 0x0006001a15007388 */ /* 0x000fe80000000800 */
[----:B------:R-:W-:Y:S04]  /*0820*/  STS [R20+0xa00], R7 ;  /* 0x000a000714007388 */ /* 0x000fe80000000800 */
[----:B------:R-:W-:Y:S04]  /*0830*/  STS [R25+0xe00], R14 ;  /* 0x000e000e19007388 */ /* 0x000fe80000000800 */
[----:B------:R2:W-:Y:S04]  /*0840*/  STS [R4+0x300], R11 ;  /* 0x0003000b04007388 */ /* 0x0005e80000000800 */
[----:B------:R3:W-:Y:S04]  /*0850*/  STS [R21+0x700], R6 ;  /* 0x0007000615007388 */ /* 0x0007e80000000800 */
[----:B------:R5:W-:Y:S04]  /*0860*/  STS [R20+0xb00], R5 ;  /* 0x000b000514007388 */ /* 0x000be80000000800 */
[----:B------:R-:W-:Y:S01]  /*0870*/  STS [R25+0xf00], R8 ;  /* 0x000f000819007388 */ /* 0x000fe20000000800 */
[----:B------:R-:W-:-:S02]  /*0880*/  LOP3.LUT R9, R18, 0x400, RZ, 0xfc, !PT ;  /* 0x0000040012097812 */ /* 0x000fc400078efcff */
[----:B------:R-:W-:Y:S02]  /*0890*/  LOP3.LUT R10, R18, 0x800, RZ, 0xfc, !PT ;  /* 0x00000800120a7812 */ /* 0x000fe400078efcff */
[----:B-1----:R-:W-:Y:S02]  /*08a0*/  SHF.R.U32.HI R12, RZ, 0x8, R3 ;  /* 0x00000008ff0c7819 */ /* 0x002fe40000011603 */
[----:B------:R-:W-:Y:S02]  /*08b0*/  SHF.R.U32.HI R9, RZ, 0x6, R9 ;  /* 0x00000006ff097819 */ /* 0x000fe40000011609 */
[----:B------:R-:W-:Y:S02]  /*08c0*/  SHF.R.U32.HI R10, RZ, 0x6, R10 ;  /* 0x00000006ff0a7819 */ /* 0x000fe4000001160a */
[----:B--2---:R-:W-:Y:S02]  /*08d0*/  SGXT.U32 R4, R12, 0x2 ;  /* 0x000000020c04781a */ /* 0x004fe40000000000 */
[----:B------:R-:W-:-:S02]  /*08e0*/  LOP3.LUT R9, R9, 0x1c, RZ, 0xc0, !PT ;  /* 0x0000001c09097812 */ /* 0x000fc400078ec0ff */
[----:B------:R-:W-:Y:S02]  /*08f0*/  LOP3.LUT R10, R10, 0x2c, RZ, 0xc0, !PT ;  /* 0x0000002c0a0a7812 */ /* 0x000fe400078ec0ff */
[----:B---3--:R-:W-:Y:S02]  /*0900*/  LOP3.LUT R6, R4, 0x3fc, R3, 0xf8, !PT ;  /* 0x000003fc04067812 */ /* 0x008fe400078ef803 */
[----:B------:R-:W-:Y:S01]  /*0910*/  LEA R7, R4, UR4, 0x2 ;  /* 0x0000000404077c11 */ /* 0x000fe2000f8e10ff */
[----:B------:R-:W-:Y:S01]  /*0920*/  VIADD R9, R9, UR4 ;  /* 0x0000000409097c36 */ /* 0x000fe20008000000 */
[----:B------:R-:W-:Y:S01]  /*0930*/  LEA R4, R6, UR4, 0x2 ;  /* 0x0000000406047c11 */ /* 0x000fe2000f8e10ff */
[----:B------:R-:W-:Y:S01]  /*0940*/  BAR.SYNC.DEFER_BLOCKING 0x0 ;  /* 0x0000000000007b1d */ /* 0x000fe20000010000 */
[----:B------:R-:W-:Y:S02]  /*0950*/  VIADD R11, R10, UR4 ;  /* 0x000000040a0b7c36 */ /* 0x000fe40008000000 */
[----:B------:R-:W-:-:S02]  /*0960*/  IMAD R19, R18, 0x4, R7 ;  /* 0x0000000412137824 */ /* 0x000fc400078e0207 */
[C---:B-----5:R-:W-:Y:S02]  /*0970*/  IMAD R20, R18.reuse, 0x4, R9 ;  /* 0x0000000412147824 */ /* 0x060fe400078e0209 */
[----:B------:R-:W-:Y:S01]  /*0980*/  IMAD R22, R18, 0x4, R11 ;  /* 0x0000000412167824 */ /* 0x000fe200078e020b */
[----:B------:R-:W-:Y:S04]  /*0990*/  LDS R4, [R4] ;  /* 0x0000000004047984 */ /* 0x000fe80000000800 */
[----:B------:R-:W-:Y:S04]  /*09a0*/  LDS R5, [R19+0x4] ;  /* 0x0000040013057984 */ /* 0x000fe80000000800 */
[----:B------:R-:W-:Y:S04]  /*09b0*/  LDS R6, [R19+0x8] ;  /* 0x0000080013067984 */ /* 0x000fe80000000800 */
[----:B------:R1:W2:Y:S04]  /*09c0*/  LDS R7, [R19+0xc] ;  /* 0x00000c0013077984 */ /* 0x0002a80000000800 */
[----:B------:R-:W-:Y:S04]  /*09d0*/  LDS R8, [R20+0x1000] ;  /* 0x0010000014087984 */ /* 0x000fe80000000800 */
[----:B------:R-:W-:Y:S04]  /*09e0*/  LDS R9, [R20+0x1004] ;  /* 0x0010040014097984 */ /* 0x000fe80000000800 */
[----:B------:R-:W-:Y:S04]  /*09f0*/  LDS R10, [R20+0x1008] ;  /* 0x00100800140a7984 */ /* 0x000fe80000000800 */
[----:B------:R4:W3:Y:S04]  /*0a00*/  LDS R11, [R20+0x100c] ;  /* 0x00100c00140b7984 */ /* 0x0008e80000000800 */
[----:B------:R-:W-:Y:S04]  /*0a10*/  LDS R12, [R22+0x2000] ;  /* 0x00200000160c7984 */ /* 0x000fe80000000800 */
[----:B------:R-:W-:Y:S04]  /*0a20*/  LDS R13, [R22+0x2004] ;  /* 0x00200400160d7984 */ /* 0x000fe80000000800 */
[----:B------:R-:W-:Y:S04]  /*0a30*/  LDS R14, [R22+0x2008] ;  /* 0x00200800160e7984 */ /* 0x000fe80000000800 */
[----:B------:R5:W3:Y:S01]  /*0a40*/  LDS R15, [R22+0x200c] ;  /* 0x00200c00160f7984 */ /* 0x000ae20000000800 */
[----:B-1----:R-:W-:-:S02]  /*0a50*/  LOP3.LUT R19, R3, 0xfc, RZ, 0xc0, !PT ;  /* 0x000000fc03137812 */ /* 0x002fc400078ec0ff */
[----:B------:R-:W-:Y:S02]  /*0a60*/  SGXT.U32 R3, R0, 0x2 ;  /* 0x000000020003781a */ /* 0x000fe40000000000 */
[----:B------:R-:W-:Y:S02]  /*0a70*/  PRMT R2, R19, 0x6540, R2 ;  /* 0x0000654013027816 */ /* 0x000fe40000000002 */
[----:B------:R-:W-:Y:S02]  /*0a80*/  LOP3.LUT R19, R24, R3, RZ, 0xfc, !PT ;  /* 0x0000000318137212 */ /* 0x000fe400078efcff */
[----:B------:R-:W-:Y:S02]  /*0a90*/  ISETP.GE.AND P0, PT, R2, 0x400, PT ;  /* 0x000004000200780c */ /* 0x000fe40003f06270 */
[C---:B------:R-:W-:Y:S02]  /*0aa0*/  LOP3.LUT R21, R19.reuse, 0x4, RZ, 0xfc, !PT ;  /* 0x0000000413157812 */ /* 0x040fe400078efcff */
[----:B------:R-:W-:-:S02]  /*0ab0*/  LOP3.LUT R23, R19, 0x8, RZ, 0xfc, !PT ;  /* 0x0000000813177812 */ /* 0x000fc400078efcff */
[C---:B------:R-:W-:Y:S02]  /*0ac0*/  LOP3.LUT R3, R19.reuse, 0xc, RZ, 0xfc, !PT ;  /* 0x0000000c13037812 */ /* 0x040fe400078efcff */
[----:B------:R-:W-:Y:S02]  /*0ad0*/  ISETP.LT.AND P1, PT, R19, 0x200, !P0 ;  /* 0x000002001300780c */ /* 0x000fe40004721270 */
[----:B------:R-:W-:Y:S02]  /*0ae0*/  LOP3.LUT R0, R18, 0xc00, RZ, 0xfc, !PT ;  /* 0x00000c0012007812 */ /* 0x000fe400078efcff */
[----:B------:R-:W-:Y:S02]  /*0af0*/  ISETP.LT.AND P2, PT, R21, 0x200, !P0 ;  /* 0x000002001500780c */ /* 0x000fe40004741270 */
[----:B------:R-:W-:Y:S01]  /*0b00*/  ISETP.LT.AND P3, PT, R23, 0x200, !P0 ;  /* 0x000002001700780c */ /* 0x000fe20004761270 */
[--C-:B------:R-:W-:Y:S01]  /*0b10*/  IMAD R19, R19, 0x400, R2.reuse ;  /* 0x0000040013137824 */ /* 0x100fe200078e0202 */
[----:B------:R-:W-:Y:S01]  /*0b20*/  ISETP.LT.AND P0, PT, R3, 0x200, !P0 ;  /* 0x000002000300780c */ /* 0x000fe20004701270 */
[----:B------:R-:W-:Y:S01]  /*0b30*/  IMAD R25, R21, 0x400, R2 ;  /* 0x0000040015197824 */ /* 0x000fe200078e0202 */
[----:B------:R-:W-:Y:S01]  /*0b40*/  SHF.R.U32.HI R0, RZ, 0x6, R0 ;  /* 0x00000006ff007819 */ /* 0x000fe20000011600 */
[----:B------:R-:W-:-:S02]  /*0b50*/  IMAD R27, R23, 0x400, R2 ;  /* 0x00000400171b7824 */ /* 0x000fc400078e0202 */
[----:B----4-:R-:W-:Y:S01]  /*0b60*/  IMAD.WIDE R20, R19, 0x4, R16 ;  /* 0x0000000413147825 */ /* 0x010fe200078e0210 */
[----:B------:R-:W-:-:S03]  /*0b70*/  LOP3.LUT R0, R0, 0x3c, RZ, 0xc0, !PT ;  /* 0x0000003c00007812 */ /* 0x000fc600078ec0ff */
[--C-:B-----5:R-:W-:Y:S01]  /*0b80*/  IMAD.WIDE R22, R25, 0x4, R16.reuse ;  /* 0x0000000419167825 */ /* 0x120fe200078e0210 */
[----:B--2---:R1:W-:Y:S03]  /*0b90*/  @P1 STG.E.128 desc[UR6][R20.64], R4 ;  /* 0x0000000414001986 */ /* 0x0043e6000c101d06 */
[----:B------:R-:W-:Y:S01]  /*0ba0*/  IMAD.WIDE R24, R27, 0x4, R16 ;  /* 0x000000041b187825 */ /* 0x000fe200078e0210 */
[----:B---3--:R1:W-:Y:S03]  /*0bb0*/  @P2 STG.E.128 desc[UR6][R22.64], R8 ;  /* 0x0000000816002986 */ /* 0x0083e6000c101d06 */
[----:B------:R-:W-:Y:S01]  /*0bc0*/  VIADD R19, R0, UR4 ;  /* 0x0000000400137c36 */ /* 0x000fe20008000000 */
[----:B0-----:R1:W-:Y:S03]  /*0bd0*/  @P3 STG.E.128 desc[UR6][R24.64], R12 ;  /* 0x0000000c18003986 */ /* 0x0013e6000c101d06 */
[----:B------:R-:W-:Y:S01]  /*0be0*/  IMAD R19, R18, 0x4, R19 ;  /* 0x0000000412137824 */ /* 0x000fe200078e0213 */
[----:B------:R-:W-:Y:S06]  /*0bf0*/  @!P0 EXIT ;  /* 0x000000000000894d */ /* 0x000fec0003800000 */
[----:B-1----:R-:W-:Y:S01]  /*0c00*/  LDS R4, [R19+0x3000] ;  /* 0x0030000013047984 */ /* 0x002fe20000000800 */
[----:B------:R-:W-:-:S03]  /*0c10*/  IMAD R3, R3, 0x400, R2 ;  /* 0x0000040003037824 */ /* 0x000fc600078e0202 */
[----:B------:R-:W-:Y:S01]  /*0c20*/  LDS R5, [R19+0x3004] ;  /* 0x0030040013057984 */ /* 0x000fe20000000800 */
[----:B------:R-:W-:-:S03]  /*0c30*/  IMAD.WIDE R16, R3, 0x4, R16 ;  /* 0x0000000403107825 */ /* 0x000fc600078e0210 */
[----:B------:R-:W-:Y:S04]  /*0c40*/  LDS R6, [R19+0x3008] ;  /* 0x0030080013067984 */ /* 0x000fe80000000800 */
[----:B------:R-:W0:Y:S04]  /*0c50*/  LDS R7, [R19+0x300c] ;  /* 0x00300c0013077984 */ /* 0x000e280000000800 */
[----:B0-----:R-:W-:Y:S01]  /*0c60*/  STG.E.128 desc[UR6][R16.64], R4 ;  /* 0x0000000410007986 */ /* 0x001fe2000c101d06 */
[----:B------:R-:W-:Y:S05]  /*0c70*/  EXIT ;  /* 0x000000000000794d */ /* 0x000fea0003800000 */
.L_x_0:
[----:B------:R-:W-:-:S00]  /*0c80*/  BRA `(.L_x_0) ;  /* 0xfffffffc00fc7947 */ /* 0x000fc0000383ffff */
[----:B------:R-:W-:-:S00]  /*0c90*/  NOP ;  /* 0x0000000000007918 */ /* 0x000fc00000000000 */
        /* <DEDUP_REMOVED lines=14> */
.L_x_1:


//--------------------- .nv.shared.triton_poi_fused_convolution_max_pool2d_with_indices_relu_9 --------------------------
	.section	.nv.shared.triton_poi_fused_convolution_max_pool2d_with_indices_relu_9,"aw",@nobits
	.sectionflags	@""
	.align	16
	.zero		1024


//--------------------- .nv.constant0.triton_poi_fused_convolution_max_pool2d_with_indices_relu_9 --------------------------
	.section	.nv.constant0.triton_poi_fused_convolution_max_pool2d_with_indices_relu_9,"a",@progbits
	.sectionflags	@""
	.align	4
.nv.constant0.triton_poi_fused_convolution_max_pool2d_with_indices_relu_9:
	.zero		560
